	.headerflags	@"EF_CUDA_TEXMODE_UNIFIED EF_CUDA_64BIT_ADDRESS EF_CUDA_ACCELERATORS EF_CUDA_SM90 EF_CUDA_VIRTUAL_SM(EF_CUDA_SM90)"
	.elftype	@"ET_EXEC"


//--------------------- .nv.info                  --------------------------
	.section	.nv.info,"",@"SHT_CUDA_INFO"
	.align	4


	//----- nvinfo : EIATTR_REGCOUNT
	.align		4
        /*0000*/ 	.byte	0x04, 0x2f
        /*0002*/ 	.short	(.L_1 - .L_0)
	.align		4
.L_0:
        /*0004*/ 	.word	index@(triton_poi_fused_convolution_12)
        /*0008*/ 	.word	0x0000000c


	//----- nvinfo : EIATTR_MIN_STACK_SIZE
	.align		4
.L_1:
        /*000c*/ 	.byte	0x04, 0x12
        /*000e*/ 	.short	(.L_3 - .L_2)
	.align		4
.L_2:
        /*0010*/ 	.word	index@(triton_poi_fused_convolution_12)
        /*0014*/ 	.word	0x00000000


	//----- nvinfo : EIATTR_FRAME_SIZE
	.align		4
.L_3:
        /*0018*/ 	.byte	0x04, 0x11
        /*001a*/ 	.short	(.L_5 - .L_4)
	.align		4
.L_4:
        /*001c*/ 	.word	index@(triton_poi_fused_convolution_12)
        /*0020*/ 	.word	0x00000000


	//----- nvinfo : EIATTR_MIN_STACK_SIZE
	.align		4
.L_5:
        /*0024*/ 	.byte	0x04, 0x12
        /*0026*/ 	.short	(.L_7 - .L_6)
	.align		4
.L_6:
        /*0028*/ 	.word	index@(triton_poi_fused_convolution_12)
        /*002c*/ 	.word	0x00000000
.L_7:


//--------------------- .nv.info.triton_poi_fused_convolution_12 --------------------------
	.section	.nv.info.triton_poi_fused_convolution_12,"",@"SHT_CUDA_INFO"
	.sectionflags	@""
	.align	4


	//----- nvinfo : EIATTR_CUDA_API_VERSION
	.align		4
        /*0000*/ 	.byte	0x04, 0x37
        /*0002*/ 	.short	(.L_9 - .L_8)
.L_8:
        /*0004*/ 	.word	0x0000007c


	//----- nvinfo : EIATTR_KPARAM_INFO
	.align		4
.L_9:
        /*0008*/ 	.byte	0x04, 0x17
        /*000a*/ 	.short	(.L_11 - .L_10)
.L_10:
        /*000c*/ 	.word	0x00000000
        /*0010*/ 	.short	0x0002
        /*0012*/ 	.short	0x0010
        /*0014*/ 	.byte	0x00, 0xf0, 0x11, 0x00


	//----- nvinfo : EIATTR_KPARAM_INFO
	.align		4
.L_11:
        /*0018*/ 	.byte	0x04, 0x17
        /*001a*/ 	.short	(.L_13 - .L_12)
.L_12:
        /*001c*/ 	.word	0x00000000
        /*0020*/ 	.short	0x0001
        /*0022*/ 	.short	0x0008
        /*0024*/ 	.byte	0x00, 0xf4, 0x21, 0x00


	//----- nvinfo : EIATTR_KPARAM_INFO
	.align		4
.L_13:
        /*0028*/ 	.byte	0x04, 0x17
        /*002a*/ 	.short	(.L_15 - .L_14)
.L_14:
        /*002c*/ 	.word	0x00000000
        /*0030*/ 	.short	0x0000
        /*0032*/ 	.short	0x0000
        /*0034*/ 	.byte	0x00, 0xf4, 0x21, 0x00


	//----- nvinfo : EIATTR_SPARSE_MMA_MASK
	.align		4
.L_15:
        /*0038*/ 	.byte	0x03, 0x50
        /*003a*/ 	.short	0x0000


	//----- nvinfo : EIATTR_MAXREG_COUNT
	.align		4
        /*003c*/ 	.byte	0x03, 0x1b
        /*003e*/ 	.short	0x00ff


	//----- nvinfo : EIATTR_EXIT_INSTR_OFFSETS
	.align		4
        /*0040*/ 	.byte	0x04, 0x1c
        /*0042*/ 	.short	(.L_17 - .L_16)


	//   ....[0]....
.L_16:
        /*0044*/ 	.word	0x00000180


	//   ....[1]....
        /*0048*/ 	.word	0x000001a0


	//----- nvinfo : EIATTR_REQNTID
	.align		4
.L_17:
        /*004c*/ 	.byte	0x04, 0x10
        /*004e*/ 	.short	(.L_19 - .L_18)
.L_18:
        /*0050*/ 	.word	0x00000080
        /*0054*/ 	.word	0x00000001
        /*0058*/ 	.word	0x00000001


	//----- nvinfo : EIATTR_CBANK_PARAM_SIZE
	.align		4
.L_19:
        /*005c*/ 	.byte	0x03, 0x19
        /*005e*/ 	.short	0x0014


	//----- nvinfo : EIATTR_PARAM_CBANK
	.align		4
        /*0060*/ 	.byte	0x04, 0x0a
        /*0062*/ 	.short	(.L_21 - .L_20)
	.align		4
.L_20:
        /*0064*/ 	.word	index@(.nv.constant0.triton_poi_fused_convolution_12)
        /*0068*/ 	.short	0x0210
        /*006a*/ 	.short	0x0014


	//----- nvinfo : EIATTR_SW_WAR
	.align		4
.L_21:
        /*006c*/ 	.byte	0x04, 0x36
        /*006e*/ 	.short	(.L_23 - .L_22)
.L_22:
        /*0070*/ 	.word	0x00000008
.L_23:


//--------------------- .nv.callgraph             --------------------------
	.section	.nv.callgraph,"",@"SHT_CUDA_CALLGRAPH"
	.align	4
	.sectionentsize	8
	.align		4
        /*0000*/ 	.word	0x00000000
	.align		4
        /*0004*/ 	.word	0xffffffff
	.align		4
        /*0008*/ 	.word	0x00000000
	.align		4
        /*000c*/ 	.word	0xfffffffe
	.align		4
        /*0010*/ 	.word	0x00000000
	.align		4
        /*0014*/ 	.word	0xfffffffd
	.align		4
        /*0018*/ 	.word	0x00000000
	.align		4
        /*001c*/ 	.word	0xfffffffc


//--------------------- .text.triton_poi_fused_convolution_12 --------------------------
	.section	.text.triton_poi_fused_convolution_12,"ax",@progbits
	.align	128
        .global         triton_poi_fused_convolution_12
        .type           triton_poi_fused_convolution_12,@function
        .size           triton_poi_fused_convolution_12,(.L_x_1 - triton_poi_fused_convolution_12)
        .other          triton_poi_fused_convolution_12,@"STO_CUDA_ENTRY STV_DEFAULT"
triton_poi_fused_convolution_12:
.text.triton_poi_fused_convolution_12:
[----:B------:R-:W0:Y:S02]  /*0000*/  LDC R1, c[0x0][0x28] ;  /* 0x00000a00ff017b82 */ /* 0x000e240000000800 */
[----:B------:R-:W1:Y:S01]  /*0010*/  S2R R0, SR_TID.X ;  /* 0x0000000000007919 */ /* 0x000e620000002100 */
[----:B------:R-:W2:Y:S01]  /*0020*/  LDC.64 R4, c[0x0][0x218] ;  /* 0x00008600ff047b82 */ /* 0x000ea20000000a00 */
[----:B------:R-:W-:Y:S01]  /*0030*/  ULDC.64 UR4, c[0x0][0x208] ;  /* 0x0000820000047ab9 */ /* 0x000fe20000000a00 */
[----:B------:R-:W3:Y:S01]  /*0040*/  S2R R7, SR_CTAID.X ;  /* 0x0000000000077919 */ /* 0x000ee20000002500 */
[----:B-1----:R-:W-:Y:S02]  /*0050*/  LOP3.LUT R0, R0, 0x7f, RZ, 0xc0, !PT ;  /* 0x0000007f00007812 */ /* 0x002fe400078ec0ff */
[----:B---3--:R-:W-:-:S03]  /*0060*/  SHF.R.S32.HI R2, RZ, 0x18, R7 ;  /* 0x00000018ff027819 */ /* 0x008fc60000011407 */
[----:B------:R-:W-:Y:S01]  /*0070*/  IMAD R7, R7, 0x80, R0 ;  /* 0x0000008007077824 */ /* 0x000fe200078e0200 */
[----:B------:R-:W-:Y:S02]  /*0080*/  SGXT R0, R2, 0x1 ;  /* 0x000000010200781a */ /* 0x000fe40000000200 */
[----:B------:R-:W1:Y:S02]  /*0090*/  LDC.64 R2, c[0x0][0x210] ;  /* 0x00008400ff027b82 */ /* 0x000e640000000a00 */
[----:B------:R-:W-:Y:S02]  /*00a0*/  ISETP.GE.AND P0, PT, R7, 0xc0, PT ;  /* 0x000000c00700780c */ /* 0x000fe40003f06270 */
[----:B------:R-:W-:-:S04]  /*00b0*/  LEA.HI R0, R0, R7, RZ, 0x2 ;  /* 0x0000000700007211 */ /* 0x000fc800078f10ff */
[----:B------:R-:W-:-:S05]  /*00c0*/  SHF.R.S32.HI R0, RZ, 0x2, R0 ;  /* 0x00000002ff007819 */ /* 0x000fca0000011400 */
[----:B------:R-:W-:-:S05]  /*00d0*/  IMAD.HI R6, R0, 0x2aaaaaab, RZ ;  /* 0x2aaaaaab00067827 */ /* 0x000fca00078e02ff */
[----:B------:R-:W-:-:S04]  /*00e0*/  SHF.R.U32.HI R9, RZ, 0x1, R6 ;  /* 0x00000001ff097819 */ /* 0x000fc80000011606 */
[----:B------:R-:W-:Y:S01]  /*00f0*/  LEA.HI R9, R6, R9, RZ, 0x1 ;  /* 0x0000000906097211 */ /* 0x000fe200078f08ff */
[----:B-1----:R-:W-:-:S04]  /*0100*/  IMAD.WIDE R2, R7, 0x4, R2 ;  /* 0x0000000407027825 */ /* 0x002fc800078e0202 */
[----:B------:R-:W-:Y:S02]  /*0110*/  IMAD R9, R9, -0xc, R0 ;  /* 0xfffffff409097824 */ /* 0x000fe400078e0200 */
[----:B------:R-:W-:Y:S02]  /*0120*/  IMAD.MOV.U32 R0, RZ, RZ, RZ ;  /* 0x000000ffff007224 */ /* 0x000fe400078e00ff */
[----:B------:R-:W-:Y:S02]  /*0130*/  IMAD.MOV.U32 R7, RZ, RZ, RZ ;  /* 0x000000ffff077224 */ /* 0x000fe400078e00ff */
[----:B--2---:R-:W-:Y:S02]  /*0140*/  IMAD.WIDE R4, R9, 0x4, R4 ;  /* 0x0000000409047825 */ /* 0x004fe400078e0204 */
[----:B------:R-:W2:Y:S04]  /*0150*/  @!P0 LDG.E R0, desc[UR4][R2.64] ;  /* 0x0000000402008981 */ /* 0x000ea8000c1e1900 */
[----:B------:R-:W2:Y:S02]  /*0160*/  @!P0 LDG.E.EL R7, desc[UR4][R4.64] ;  /* 0x0000000404078981 */ /* 0x000ea4000c2e1900 */
[----:B--2---:R-:W-:Y:S01]  /*0170*/  FADD R7, R7, R0 ;  /* 0x0000000007077221 */ /* 0x004fe20000000000 */
[----:B------:R-:W-:Y:S06]  /*0180*/  @P0 EXIT ;  /* 0x000000000000094d */ /* 0x000fec0003800000 */
[----:B------:R-:W-:Y:S01]  /*0190*/  STG.E desc[UR4][R2.64], R7 ;  /* 0x0000000702007986 */ /* 0x000fe2000c101904 */
[----:B------:R-:W-:Y:S05]  /*01a0*/  EXIT ;  /* 0x000000000000794d */ /* 0x000fea0003800000 */
.L_x_0:
[----:B------:R-:W-:-:S00]  /*01b0*/  BRA `(.L_x_0) ;  /* 0xfffffffc00fc7947 */ /* 0x000fc0000383ffff */
[----:B------:R-:W-:-:S00]  /*01c0*/  NOP ;  /* 0x0000000000007918 */ /* 0x000fc00000000000 */
        /* <DEDUP_REMOVED lines=11> */
.L_x_1:


//--------------------- .nv.constant0.triton_poi_fused_convolution_12 --------------------------
	.section	.nv.constant0.triton_poi_fused_convolution_12,"a",@progbits
	.sectionflags	@""
	.align	4
.nv.constant0.triton_poi_fused_convolution_12:
	.zero		548
